.version 7.0
.target sm_50 // enough for my Titan X
.address_size 64

.visible .entry reductionAllMaxNaiveOpt (
    .param .u64 ptrIn,
    .param .u64 ptrOut,
    .param .u64 numBlocks
) {
    .reg .pred %p0;

    // Arguments
    .reg .u64 %ptrIn;
    .reg .u64 %ptrOut;
    .reg .u64 %numBlocks;

    .reg .u64 %i;
    .reg .f32 %curMax;
    .reg .u64 %tmp0;
    .reg .u32 %stmp<2>;
    .reg .f32 %ftmp;
    .reg .v4 .f32 %ftmpVec<2>;

    .shared .align 4 .f32 results[32];

    // Load arguments.
    ld.param.u64 %ptrIn, [ptrIn];
    ld.param.u64 %ptrOut, [ptrOut];
    ld.param.u64 %numBlocks, [numBlocks];

    // We support multiple blocks in the case where multiple
    // outputs are being written.
    // Input is offset 1024*4*numBlocks*ctaid.x, output offset by 4*ctaid.x
    cvt.u64.u32 %tmp0, %ctaid.x;
    shl.b64 %tmp0, %tmp0, 2;
    add.u64 %ptrOut, %ptrOut, %tmp0;
    mul.lo.u64 %tmp0, %tmp0, %numBlocks;
    shl.b64 %tmp0, %tmp0, 10;
    add.u64 %ptrIn, %ptrIn, %tmp0;

    // Each rank is offset by 16 bytes.
    cvt.u64.u32 %tmp0, %tid.x;
    shl.b64 %tmp0, %tmp0, 4;
    add.u64 %ptrIn, %ptrIn, %tmp0;

    // Base condition: use our output.
    ld.global.f32 %curMax, [%ptrIn];

    mov.u64 %i, 0;
loop_start:
    ld.global.v4.f32 %ftmpVec0, [%ptrIn];
    ld.global.v4.f32 %ftmpVec1, [%ptrIn+16384];
    add.u64 %ptrIn, %ptrIn, 32768;
    max.f32 %curMax, %curMax, %ftmpVec0.w;
    max.f32 %curMax, %curMax, %ftmpVec0.x;
    max.f32 %curMax, %curMax, %ftmpVec0.y;
    max.f32 %curMax, %curMax, %ftmpVec0.z;
    max.f32 %curMax, %curMax, %ftmpVec1.w;
    max.f32 %curMax, %curMax, %ftmpVec1.x;
    max.f32 %curMax, %curMax, %ftmpVec1.y;
    max.f32 %curMax, %curMax, %ftmpVec1.z;
    add.u64 %i, %i, 8;
    setp.lt.u64 %p0, %i, %numBlocks;
    @%p0 bra loop_start;
loop_end:

    // Synchronize on warp using a hypercube.
    // https://en.wikipedia.org/wiki/Hypercube_(communication_pattern)
    shfl.sync.bfly.b32 %ftmp, %curMax, 1, 0x1f, 0xffffffff;
    max.f32 %curMax, %curMax, %ftmp;
    shfl.sync.bfly.b32 %ftmp, %curMax, 2, 0x1f, 0xffffffff;
    max.f32 %curMax, %curMax, %ftmp;
    shfl.sync.bfly.b32 %ftmp, %curMax, 4, 0x1f, 0xffffffff;
    max.f32 %curMax, %curMax, %ftmp;
    shfl.sync.bfly.b32 %ftmp, %curMax, 8, 0x1f, 0xffffffff;
    max.f32 %curMax, %curMax, %ftmp;
    shfl.sync.bfly.b32 %ftmp, %curMax, 16, 0x1f, 0xffffffff;
    max.f32 %curMax, %curMax, %ftmp;

    // Our warp writes to results[tid.x//32].
    mov.u32 %stmp0, results;
    mov.u32 %stmp1, %tid.x;
    shr.b32 %stmp1, %stmp1, 5;
    shl.b32 %stmp1, %stmp1, 2;
    add.u32 %stmp0, %stmp0, %stmp1;
    // Only write from rank 0 of warp.
    mov.u32 %stmp1, %tid.x;
    and.b32 %stmp1, %stmp1, 31;
    setp.eq.u32 %p0, %stmp1, 0;
    @%p0 st.shared.f32 [%stmp0], %curMax;
    bar.sync 0;

    // Exit on all but first warp.
    mov.u32 %stmp1, %tid.x;
    and.b32 %stmp1, %stmp1, 992; // 1024 ^ 31
    setp.eq.u32 %p0, %stmp1, 0;
    @!%p0 ret;

    // Reduce the shared memory from the first warp.
    mov.u32 %stmp0, results;
    mov.u32 %stmp1, %tid.x;
    and.b32 %stmp1, %stmp1, 31;
    shl.b32 %stmp1, %stmp1, 2;
    add.u32 %stmp0, %stmp0, %stmp1;

    ld.shared.f32 %curMax, [%stmp0];

    shfl.sync.bfly.b32 %ftmp, %curMax, 1, 0x1f, 0xffffffff;
    max.f32 %curMax, %curMax, %ftmp;
    shfl.sync.bfly.b32 %ftmp, %curMax, 2, 0x1f, 0xffffffff;
    max.f32 %curMax, %curMax, %ftmp;
    shfl.sync.bfly.b32 %ftmp, %curMax, 4, 0x1f, 0xffffffff;
    max.f32 %curMax, %curMax, %ftmp;
    shfl.sync.bfly.b32 %ftmp, %curMax, 8, 0x1f, 0xffffffff;
    max.f32 %curMax, %curMax, %ftmp;
    shfl.sync.bfly.b32 %ftmp, %curMax, 16, 0x1f, 0xffffffff;
    max.f32 %curMax, %curMax, %ftmp;

    setp.eq.u32 %p0, %stmp1, 0;
    @%p0 st.global.f32 [%ptrOut], %curMax;

    ret;
}


// ===== COMPILED SASS (sm_100) =====

	.target	sm_100

	.elftype	@"ET_EXEC"


//--------------------- .note.nv.tkinfo           --------------------------
	.section	.note.nv.tkinfo,"",@"SHT_NOTE"
	.sectionflags	@"SHF_NOTE_NV_TKINFO"
	.tkinfo
        /*0018*/ 	.word	0x00000002
        /*0030*/ 	.string	""
        /*0030*/ 	.string	"ptxas"
        /*0030*/ 	.string	"Cuda compilation tools, release 13.0, V13.0.88"
        /*0030*/ 	.string	"Build cuda_13.0.r13.0/compiler.36424714_0"
        /*0030*/ 	.string	"-arch sm_100 "



//--------------------- .note.nv.cuinfo           --------------------------
	.section	.note.nv.cuinfo,"",@"SHT_NOTE"
	.sectionflags	@"SHF_NOTE_NV_CUINFO"
        /*0018*/ 	.short	0x0002
        /*001a*/ 	.short	0x0032
        /*001c*/ 	.short	0x0082
	.zero		2


//--------------------- .nv.info                  --------------------------
	.section	.nv.info,"",@"SHT_CUDA_INFO"
	.align	4


	//----- nvinfo : EIATTR_REGCOUNT
	.align		4
        /*0000*/ 	.byte	0x04, 0x2f
        /*0002*/ 	.short	(.L_1 - .L_0)
	.align		4
.L_0:
        /*0004*/ 	.word	index@(reductionAllMaxNaiveOpt)
        /*0008*/ 	.word	0x00000020


	//----- nvinfo : EIATTR_FRAME_SIZE
	.align		4
.L_1:
        /*000c*/ 	.byte	0x04, 0x11
        /*000e*/ 	.short	(.L_3 - .L_2)
	.align		4
.L_2:
        /*0010*/ 	.word	index@(reductionAllMaxNaiveOpt)
        /*0014*/ 	.word	0x00000000


	//----- nvinfo : EIATTR_MIN_STACK_SIZE
	.align		4
.L_3:
        /*0018*/ 	.byte	0x04, 0x12
        /*001a*/ 	.short	(.L_5 - .L_4)
	.align		4
.L_4:
        /*001c*/ 	.word	index@(reductionAllMaxNaiveOpt)
        /*0020*/ 	.word	0x00000000
.L_5:


//--------------------- .nv.compat                --------------------------
	.section	.nv.compat,"",@"SHT_CUDA_COMPAT_INFO"
	.align	4
        /*0000*/ 	.byte	0x02, 0x09, 0x00, 0x00, 0x02, 0x02, 0x01, 0x00, 0x02, 0x05, 0x05, 0x00, 0x03, 0x07, 0x01, 0x01
        /*0010*/ 	.byte	0x02, 0x03, 0x00, 0x00, 0x02, 0x06, 0x01, 0x00, 0x04, 0x0b, 0x08, 0x00, 0x09, 0x00, 0x00, 0x00
        /*0020*/ 	.byte	0x00, 0x00, 0x00, 0x00


//--------------------- .nv.info.reductionAllMaxNaiveOpt --------------------------
	.section	.nv.info.reductionAllMaxNaiveOpt,"",@"SHT_CUDA_INFO"
	.sectionflags	@""
	.align	4


	//----- nvinfo : EIATTR_CUDA_API_VERSION
	.align		4
        /*0000*/ 	.byte	0x04, 0x37
        /*0002*/ 	.short	(.L_7 - .L_6)
.L_6:
        /*0004*/ 	.word	0x00000082


	//----- nvinfo : EIATTR_KPARAM_INFO
	.align		4
.L_7:
        /*0008*/ 	.byte	0x04, 0x17
        /*000a*/ 	.short	(.L_9 - .L_8)
.L_8:
        /*000c*/ 	.word	0x00000000
        /*0010*/ 	.short	0x0002
        /*0012*/ 	.short	0x0010
        /*0014*/ 	.byte	0x00, 0xf0, 0x21, 0x00


	//----- nvinfo : EIATTR_KPARAM_INFO
	.align		4
.L_9:
        /*0018*/ 	.byte	0x04, 0x17
        /*001a*/ 	.short	(.L_11 - .L_10)
.L_10:
        /*001c*/ 	.word	0x00000000
        /*0020*/ 	.short	0x0001
        /*0022*/ 	.short	0x0008
        /*0024*/ 	.byte	0x00, 0xf0, 0x21, 0x00


	//----- nvinfo : EIATTR_KPARAM_INFO
	.align		4
.L_11:
        /*0028*/ 	.byte	0x04, 0x17
        /*002a*/ 	.short	(.L_13 - .L_12)
.L_12:
        /*002c*/ 	.word	0x00000000
        /*0030*/ 	.short	0x0000
        /*0032*/ 	.short	0x0000
        /*0034*/ 	.byte	0x00, 0xf0, 0x21, 0x00


	//----- nvinfo : EIATTR_SPARSE_MMA_MASK
	.align		4
.L_13:
        /*0038*/ 	.byte	0x03, 0x50
        /*003a*/ 	.short	0x0000


	//----- nvinfo : EIATTR_MAXREG_COUNT
	.align		4
        /*003c*/ 	.byte	0x03, 0x1b
        /*003e*/ 	.short	0x00ff


	//----- nvinfo : EIATTR_NUM_BARRIERS
	.align		4
        /*0040*/ 	.byte	0x02, 0x4c
        /*0042*/ 	.byte	0x01
	.zero		1


	//----- nvinfo : EIATTR_MERCURY_ISA_VERSION
	.align		4
        /*0044*/ 	.byte	0x03, 0x5f
        /*0046*/ 	.short	0x0101


	//----- nvinfo : EIATTR_COOP_GROUP_MASK_REGIDS
	.align		4
        /*0048*/ 	.byte	0x04, 0x29
        /*004a*/ 	.short	(.L_15 - .L_14)


	//   ....[0]....
.L_14:
        /*004c*/ 	.word	0xffffffff


	//   ....[1]....
        /*0050*/ 	.word	0xffffffff


	//   ....[2]....
        /*0054*/ 	.word	0xffffffff


	//   ....[3]....
        /*0058*/ 	.word	0xffffffff


	//   ....[4]....
        /*005c*/ 	.word	0xffffffff


	//   ....[5]....
        /*0060*/ 	.word	0xffffffff


	//   ....[6]....
        /*0064*/ 	.word	0xffffffff


	//   ....[7]....
        /*0068*/ 	.word	0xffffffff


	//   ....[8]....
        /*006c*/ 	.word	0xffffffff


	//   ....[9]....
        /*0070*/ 	.word	0xffffffff


	//----- nvinfo : EIATTR_COOP_GROUP_INSTR_OFFSETS
	.align		4
.L_15:
        /*0074*/ 	.byte	0x04, 0x28
        /*0076*/ 	.short	(.L_17 - .L_16)


	//   ....[0]....
.L_16:
        /*0078*/ 	.word	0x00000700


	//   ....[1]....
        /*007c*/ 	.word	0x00000720


	//   ....[2]....
        /*0080*/ 	.word	0x00000740


	//   ....[3]....
        /*0084*/ 	.word	0x00000760


	//   ....[4]....
        /*0088*/ 	.word	0x00000790


	//   ....[5]....
        /*008c*/ 	.word	0x00000850


	//   ....[6]....
        /*0090*/ 	.word	0x00000870


	//   ....[7]....
        /*0094*/ 	.word	0x00000890


	//   ....[8]....
        /*0098*/ 	.word	0x000008b0


	//   ....[9]....
        /*009c*/ 	.word	0x000008d0


	//----- nvinfo : EIATTR_VRC_CTA_INIT_COUNT
	.align		4
.L_17:
        /*00a0*/ 	.byte	0x02, 0x4a
	.zero		1
	.zero		1


	//----- nvinfo : EIATTR_EXIT_INSTR_OFFSETS
	.align		4
        /*00a4*/ 	.byte	0x04, 0x1c
        /*00a6*/ 	.short	(.L_19 - .L_18)


	//   ....[0]....
.L_18:
        /*00a8*/ 	.word	0x00000800


	//   ....[1]....
        /*00ac*/ 	.word	0x000008e0


	//   ....[2]....
        /*00b0*/ 	.word	0x00000930


	//----- nvinfo : EIATTR_CBANK_PARAM_SIZE
	.align		4
.L_19:
        /*00b4*/ 	.byte	0x03, 0x19
        /*00b6*/ 	.short	0x0018


	//----- nvinfo : EIATTR_PARAM_CBANK
	.align		4
        /*00b8*/ 	.byte	0x04, 0x0a
        /*00ba*/ 	.short	(.L_21 - .L_20)
	.align		4
.L_20:
        /*00bc*/ 	.word	index@(.nv.constant0.reductionAllMaxNaiveOpt)
        /*00c0*/ 	.short	0x0380
        /*00c2*/ 	.short	0x0018


	//----- nvinfo : EIATTR_SW_WAR
	.align		4
.L_21:
        /*00c4*/ 	.byte	0x04, 0x36
        /*00c6*/ 	.short	(.L_23 - .L_22)
.L_22:
        /*00c8*/ 	.word	0x00000008
.L_23:


//--------------------- .nv.callgraph             --------------------------
	.section	.nv.callgraph,"",@"SHT_CUDA_CALLGRAPH"
	.align	4
	.sectionentsize	8
	.align		4
        /*0000*/ 	.word	0x00000000
	.align		4
        /*0004*/ 	.word	0xffffffff
	.align		4
        /*0008*/ 	.word	0x00000000
	.align		4
        /*000c*/ 	.word	0xfffffffe
	.align		4
        /*0010*/ 	.word	0x00000000
	.align		4
        /*0014*/ 	.word	0xfffffffd
	.align		4
        /*0018*/ 	.word	0x00000000
	.align		4
        /*001c*/ 	.word	0xfffffffc


//--------------------- .text.reductionAllMaxNaiveOpt --------------------------
	.section	.text.reductionAllMaxNaiveOpt,"ax",@progbits
	.align	128
        .global         reductionAllMaxNaiveOpt
        .type           reductionAllMaxNaiveOpt,@function
        .size           reductionAllMaxNaiveOpt,(.L_x_3 - reductionAllMaxNaiveOpt)
        .other          reductionAllMaxNaiveOpt,@"STO_CUDA_ENTRY STV_DEFAULT"
reductionAllMaxNaiveOpt:
.text.reductionAllMaxNaiveOpt:
[----:B------:R-:W-:Y:S08]  /*0000*/  LDC R1, c[0x0][0x37c] ;  /* 0x0000df00ff017b82 */ /* 0x000ff00000000800 */
[----:B------:R-:W0:Y:S01]  /*0010*/  S2UR UR4, SR_CTAID.X ;  /* 0x00000000000479c3 */ /* 0x000e220000002500 */
[----:B------:R-:W1:Y:S01]  /*0020*/  S2R R0, SR_TID.X ;  /* 0x0000000000007919 */ /* 0x000e620000002100 */
[----:B------:R-:W2:Y:S01]  /*0030*/  LDCU.64 UR16, c[0x0][0x390] ;  /* 0x00007200ff1077ac */ /* 0x000ea20008000a00 */
[----:B------:R-:W3:Y:S01]  /*0040*/  LDCU.128 UR12, c[0x0][0x380] ;  /* 0x00007000ff0c77ac */ /* 0x000ee20008000c00 */
[----:B------:R-:W4:Y:S01]  /*0050*/  LDCU.64 UR10, c[0x0][0x358] ;  /* 0x00006b00ff0a77ac */ /* 0x000f220008000a00 */
[----:B--2---:R-:W-:Y:S01]  /*0060*/  IMAD.U32 R2, RZ, RZ, UR17 ;  /* 0x00000011ff027e24 */ /* 0x004fe2000f8e00ff */
[----:B------:R-:W-:Y:S01]  /*0070*/  ISETP.LT.U32.AND P0, PT, RZ, UR16, PT ;  /* 0x00000010ff007c0c */ /* 0x000fe2000bf01070 */
[----:B0-----:R-:W-:-:S03]  /*0080*/  USHF.R.U32.HI UR7, URZ, 0x1e, UR4 ;  /* 0x0000001eff077899 */ /* 0x001fc60008011604 */
[----:B------:R-:W-:Y:S01]  /*0090*/  ISETP.GT.U32.AND.EX P0, PT, R2, RZ, PT, P0 ;  /* 0x000000ff0200720c */ /* 0x000fe20003f04100 */
[----:B------:R-:W-:Y:S02]  /*00a0*/  USHF.L.U32 UR6, UR4, 0x2, URZ ;  /* 0x0000000204067899 */ /* 0x000fe400080006ff */
[----:B------:R-:W-:Y:S02]  /*00b0*/  UIMAD UR8, UR7, UR16, URZ ;  /* 0x00000010070872a4 */ /* 0x000fe4000f8e02ff */
[----:B------:R-:W-:Y:S02]  /*00c0*/  UIMAD.WIDE.U32 UR4, UR6, UR16, URZ ;  /* 0x00000010060472a5 */ /* 0x000fe4000f8e00ff */
[----:B------:R-:W-:Y:S02]  /*00d0*/  UIMAD UR9, UR6, UR17, UR8 ;  /* 0x00000011060972a4 */ /* 0x000fe4000f8e0208 */
[----:B---3--:R-:W-:Y:S02]  /*00e0*/  ULEA UR8, UP0, UR4, UR12, 0xa ;  /* 0x0000000c04087291 */ /* 0x008fe4000f8050ff */
[----:B------:R-:W-:-:S04]  /*00f0*/  UIADD3 UR5, UPT, UPT, UR5, UR9, URZ ;  /* 0x0000000905057290 */ /* 0x000fc8000fffe0ff */
[----:B------:R-:W-:Y:S01]  /*0100*/  ULEA.HI.X UR4, UR4, UR13, UR5, 0xa, UP0 ;  /* 0x0000000d04047291 */ /* 0x000fe200080f5405 */
[----:B-1----:R-:W-:-:S05]  /*0110*/  LEA R28, P1, R0, UR8, 0x4 ;  /* 0x00000008001c7c11 */ /* 0x002fca000f8220ff */
[----:B------:R-:W-:-:S05]  /*0120*/  LEA.HI.X R29, R0, UR4, RZ, 0x4, P1 ;  /* 0x00000004001d7c11 */ /* 0x000fca00088f24ff */
[----:B----4-:R-:W2:Y:S04]  /*0130*/  LDG.E R3, desc[UR10][R28.64] ;  /* 0x0000000a1c037981 */ /* 0x010ea8000c1e1900 */
[----:B------:R-:W2:Y:S04]  /*0140*/  @!P0 LDG.E.128 R4, desc[UR10][R28.64] ;  /* 0x0000000a1c048981 */ /* 0x000ea8000c1e1d00 */
[----:B------:R-:W3:Y:S01]  /*0150*/  @!P0 LDG.E.128 R8, desc[UR10][R28.64+0x4000] ;  /* 0x0040000a1c088981 */ /* 0x000ee2000c1e1d00 */
[----:B------:R-:W-:Y:S01]  /*0160*/  IMAD.MOV.U32 R24, RZ, RZ, RZ ;  /* 0x000000ffff187224 */ /* 0x000fe200078e00ff */
[----:B------:R-:W-:Y:S01]  /*0170*/  UIADD3 UR6, UP0, UPT, UR6, UR14, URZ ;  /* 0x0000000e06067290 */ /* 0x000fe2000ff1e0ff */
[----:B------:R-:W-:-:S02]  /*0180*/  @!P0 IMAD.MOV.U32 R24, RZ, RZ, 0x8 ;  /* 0x00000008ff188424 */ /* 0x000fc400078e00ff */
[----:B------:R-:W-:Y:S01]  /*0190*/  IMAD.MOV.U32 R2, RZ, RZ, RZ ;  /* 0x000000ffff027224 */ /* 0x000fe200078e00ff */
[----:B------:R-:W-:Y:S02]  /*01a0*/  UIADD3.X UR7, UPT, UPT, UR7, UR15, URZ, UP0, !UPT ;  /* 0x0000000f07077290 */ /* 0x000fe400087fe4ff */
[C---:B------:R-:W-:Y:S02]  /*01b0*/  IADD3 R12, P3, PT, -R24.reuse, UR16, RZ ;  /* 0x00000010180c7c10 */ /* 0x040fe4000ff7e1ff */
[----:B------:R-:W-:Y:S02]  /*01c0*/  ISETP.GE.U32.AND P2, PT, R24, UR16, PT ;  /* 0x0000001018007c0c */ /* 0x000fe4000bf46070 */
[----:B------:R-:W-:Y:S02]  /*01d0*/  ISETP.LE.U32.AND P1, PT, R12, 0x18, PT ;  /* 0x000000180c00780c */ /* 0x000fe40003f23070 */
[C---:B------:R-:W-:Y:S02]  /*01e0*/  ISETP.GE.U32.AND.EX P2, PT, R2.reuse, UR17, PT, P2 ;  /* 0x0000001102007c0c */ /* 0x040fe4000bf46120 */
[----:B------:R-:W-:-:S04]  /*01f0*/  IADD3.X R12, PT, PT, ~R2, UR17, RZ, P3, !PT ;  /* 0x00000011020c7c10 */ /* 0x000fc80009ffe5ff */
[----:B------:R-:W-:Y:S02]  /*0200*/  ISETP.LE.U32.OR.EX P1, PT, R12, RZ, P2, P1 ;  /* 0x000000ff0c00720c */ /* 0x000fe40001723510 */
[----:B--2---:R-:W-:Y:S02]  /*0210*/  @!P0 FMNMX3 R4, R3, R7, R4, !PT ;  /* 0x0000000703048276 */ /* 0x004fe40007800004 */
[----:B------:R-:W-:Y:S02]  /*0220*/  @!P0 IADD3 R7, P3, PT, R28, 0x8000, RZ ;  /* 0x000080001c078810 */ /* 0x000fe40007f7e0ff */
[----:B------:R-:W-:-:S03]  /*0230*/  @!P0 FMNMX3 R4, R4, R5, R6, !PT ;  /* 0x0000000504048276 */ /* 0x000fc60007800006 */
[----:B------:R-:W-:Y:S01]  /*0240*/  @!P0 IMAD.X R6, RZ, RZ, R29, P3 ;  /* 0x000000ffff068224 */ /* 0x000fe200018e061d */
[----:B---3--:R-:W-:Y:S01]  /*0250*/  @!P0 FMNMX3 R4, R4, R11, R8, !PT ;  /* 0x0000000b04048276 */ /* 0x008fe20007800008 */
[----:B------:R-:W-:Y:S02]  /*0260*/  @!P0 IMAD.MOV.U32 R28, RZ, RZ, R7 ;  /* 0x000000ffff1c8224 */ /* 0x000fe400078e0007 */
[----:B------:R-:W-:Y:S01]  /*0270*/  @!P0 IMAD.MOV.U32 R29, RZ, RZ, R6 ;  /* 0x000000ffff1d8224 */ /* 0x000fe200078e0006 */
[----:B------:R-:W-:Y:S01]  /*0280*/  @!P0 FMNMX3 R3, R4, R9, R10, !PT ;  /* 0x0000000904038276 */ /* 0x000fe2000780000a */
[----:B------:R-:W-:Y:S06]  /*0290*/  @P1 BRA `(.L_x_0) ;  /* 0x0000000000881947 */ /* 0x000fec0003800000 */
[----:B------:R-:W-:Y:S01]  /*02a0*/  UIADD3 UR4, UP0, UPT, UR16, -0x18, URZ ;  /* 0xffffffe810047890 */ /* 0x000fe2000ff1e0ff */
[----:B------:R-:W-:-:S03]  /*02b0*/  PLOP3.LUT P0, PT, PT, PT, PT, 0x8, 0x80 ;  /* 0x000000000080781c */ /* 0x000fc60003f0e170 */
[----:B------:R-:W-:-:S12]  /*02c0*/  UIADD3.X UR5, UPT, UPT, UR17, -0x1, URZ, UP0, !UPT ;  /* 0xffffffff11057890 */ /* 0x000fd800087fe4ff */
.L_x_1:
[----:B------:R-:W2:Y:S04]  /*02d0*/  LDG.E.128 R8, desc[UR10][R28.64] ;  /* 0x0000000a1c087981 */ /* 0x000ea8000c1e1d00 */
[----:B------:R-:W3:Y:S04]  /*02e0*/  LDG.E.128 R20, desc[UR10][R28.64+0x4000] ;  /* 0x0040000a1c147981 */ /* 0x000ee8000c1e1d00 */
[----:B------:R-:W4:Y:S04]  /*02f0*/  LDG.E.128 R16, desc[UR10][R28.64+0x8000] ;  /* 0x0080000a1c107981 */ /* 0x000f28000c1e1d00 */
[----:B------:R-:W5:Y:S04]  /*0300*/  LDG.E.128 R4, desc[UR10][R28.64+0xc000] ;  /* 0x00c0000a1c047981 */ /* 0x000f68000c1e1d00 */
[----:B------:R-:W5:Y:S01]  /*0310*/  LDG.E.128 R12, desc[UR10][R28.64+0x10000] ;  /* 0x0100000a1c0c7981 */ /* 0x000f62000c1e1d00 */
[----:B--2---:R-:W-:-:S04]  /*0320*/  FMNMX3 R8, R3, R11, R8, !PT ;  /* 0x0000000b03087276 */ /* 0x004fc80007800008 */
[----:B------:R-:W-:Y:S02]  /*0330*/  FMNMX3 R3, R8, R9, R10, !PT ;  /* 0x0000000908037276 */ /* 0x000fe4000780000a */
[----:B------:R-:W2:Y:S02]  /*0340*/  LDG.E.128 R8, desc[UR10][R28.64+0x14000] ;  /* 0x0140000a1c087981 */ /* 0x000ea4000c1e1d00 */
[----:B---3--:R-:W-:-:S04]  /*0350*/  FMNMX3 R3, R3, R23, R20, !PT ;  /* 0x0000001703037276 */ /* 0x008fc80007800014 */
[----:B------:R-:W-:Y:S02]  /*0360*/  FMNMX3 R3, R3, R21, R22, !PT ;  /* 0x0000001503037276 */ /* 0x000fe40007800016 */
[----:B------:R-:W3:Y:S02]  /*0370*/  LDG.E.128 R20, desc[UR10][R28.64+0x18000] ;  /* 0x0180000a1c147981 */ /* 0x000ee4000c1e1d00 */
[----:B----4-:R-:W-:-:S04]  /*0380*/  FMNMX3 R3, R3, R19, R16, !PT ;  /* 0x0000001303037276 */ /* 0x010fc80007800010 */
[----:B------:R-:W-:Y:S02]  /*0390*/  FMNMX3 R3, R3, R17, R18, !PT ;  /* 0x0000001103037276 */ /* 0x000fe40007800012 */
[----:B------:R0:W4:Y:S01]  /*03a0*/  LDG.E.128 R16, desc[UR10][R28.64+0x1c000] ;  /* 0x01c0000a1c107981 */ /* 0x000122000c1e1d00 */
[----:B------:R-:W-:Y:S02]  /*03b0*/  IADD3 R24, P1, PT, R24, 0x20, RZ ;  /* 0x0000002018187810 */ /* 0x000fe40007f3e0ff */
[----:B-----5:R-:W-:-:S03]  /*03c0*/  FMNMX3 R3, R3, R7, R4, !PT ;  /* 0x0000000703037276 */ /* 0x020fc60007800004 */
[----:B------:R-:W-:Y:S01]  /*03d0*/  IMAD.X R2, RZ, RZ, R2, P1 ;  /* 0x000000ffff027224 */ /* 0x000fe200008e0602 */
[----:B------:R-:W-:Y:S02]  /*03e0*/  FMNMX3 R3, R3, R5, R6, !PT ;  /* 0x0000000503037276 */ /* 0x000fe40007800006 */
[----:B------:R-:W-:Y:S02]  /*03f0*/  ISETP.GE.U32.AND P1, PT, R24, UR4, PT ;  /* 0x0000000418007c0c */ /* 0x000fe4000bf26070 */
[----:B------:R-:W-:Y:S02]  /*0400*/  FMNMX3 R3, R3, R15, R12, !PT ;  /* 0x0000000f03037276 */ /* 0x000fe4000780000c */
[----:B------:R-:W-:Y:S02]  /*0410*/  ISETP.GE.U32.AND.EX P1, PT, R2, UR5, PT, P1 ;  /* 0x0000000502007c0c */ /* 0x000fe4000bf26110 */
[----:B------:R-:W-:Y:S02]  /*0420*/  FMNMX3 R3, R3, R13, R14, !PT ;  /* 0x0000000d03037276 */ /* 0x000fe4000780000e */
[----:B0-----:R-:W-:-:S05]  /*0430*/  IADD3 R28, P2, PT, R28, 0x20000, RZ ;  /* 0x000200001c1c7810 */ /* 0x001fca0007f5e0ff */
[----:B------:R-:W-:Y:S01]  /*0440*/  IMAD.X R29, RZ, RZ, R29, P2 ;  /* 0x000000ffff1d7224 */ /* 0x000fe200010e061d */
[----:B--2---:R-:W-:-:S04]  /*0450*/  FMNMX3 R3, R3, R11, R8, !PT ;  /* 0x0000000b03037276 */ /* 0x004fc80007800008 */
[----:B------:R-:W-:-:S04]  /*0460*/  FMNMX3 R3, R3, R9, R10, !PT ;  /* 0x0000000903037276 */ /* 0x000fc8000780000a */
[----:B---3--:R-:W-:-:S04]  /*0470*/  FMNMX3 R3, R3, R23, R20, !PT ;  /* 0x0000001703037276 */ /* 0x008fc80007800014 */
[----:B------:R-:W-:-:S04]  /*0480*/  FMNMX3 R3, R3, R21, R22, !PT ;  /* 0x0000001503037276 */ /* 0x000fc80007800016 */
[----:B----4-:R-:W-:-:S04]  /*0490*/  FMNMX3 R3, R3, R19, R16, !PT ;  /* 0x0000001303037276 */ /* 0x010fc80007800010 */
[----:B------:R-:W-:Y:S01]  /*04a0*/  FMNMX3 R3, R3, R17, R18, !PT ;  /* 0x0000001103037276 */ /* 0x000fe20007800012 */
[----:B------:R-:W-:Y:S06]  /*04b0*/  @!P1 BRA `(.L_x_1) ;  /* 0xfffffffc00849947 */ /* 0x000fec000383ffff */
.L_x_0:
[C---:B------:R-:W-:Y:S02]  /*04c0*/  IADD3 R4, P3, PT, -R24.reuse, UR16, RZ ;  /* 0x0000001018047c10 */ /* 0x040fe4000ff7e1ff */
[----:B------:R-:W-:Y:S02]  /*04d0*/  ISETP.GE.U32.AND P2, PT, R24, UR16, PT ;  /* 0x0000001018007c0c */ /* 0x000fe4000bf46070 */
[----:B------:R-:W-:Y:S02]  /*04e0*/  ISETP.LE.U32.AND P1, PT, R4, 0x8, PT ;  /* 0x000000080400780c */ /* 0x000fe40003f23070 */
[C---:B------:R-:W-:Y:S02]  /*04f0*/  ISETP.GE.U32.AND.EX P2, PT, R2.reuse, UR17, PT, P2 ;  /* 0x0000001102007c0c */ /* 0x040fe4000bf46120 */
[----:B------:R-:W-:-:S04]  /*0500*/  IADD3.X R4, PT, PT, ~R2, UR17, RZ, P3, !PT ;  /* 0x0000001102047c10 */ /* 0x000fc80009ffe5ff */
[----:B------:R-:W-:-:S13]  /*0510*/  ISETP.LE.U32.OR.EX P1, PT, R4, RZ, P2, P1 ;  /* 0x000000ff0400720c */ /* 0x000fda0001723510 */
[----:B------:R-:W2:Y:S01]  /*0520*/  @!P1 LDG.E.128 R4, desc[UR10][R28.64] ;  /* 0x0000000a1c049981 */ /* 0x000ea2000c1e1d00 */
[----:B------:R-:W-:-:S03]  /*0530*/  @!P1 IADD3 R24, P3, PT, R24, 0x10, RZ ;  /* 0x0000001018189810 */ /* 0x000fc60007f7e0ff */
[----:B------:R-:W3:Y:S01]  /*0540*/  @!P1 LDG.E.128 R8, desc[UR10][R28.64+0x4000] ;  /* 0x0040000a1c089981 */ /* 0x000ee2000c1e1d00 */
[----:B------:R-:W-:Y:S01]  /*0550*/  ISETP.LT.U32.AND P2, PT, R24, UR16, PT ;  /* 0x0000001018007c0c */ /* 0x000fe2000bf41070 */
[----:B------:R-:W-:Y:S01]  /*0560*/  @!P1 IMAD.X R2, RZ, RZ, R2, P3 ;  /* 0x000000ffff029224 */ /* 0x000fe200018e0602 */
[----:B------:R-:W-:Y:S01]  /*0570*/  @!P1 PLOP3.LUT P0, PT, PT, PT, PT, 0x8, 0x80 ;  /* 0x000000000080981c */ /* 0x000fe20003f0e170 */
[----:B------:R-:W4:Y:S03]  /*0580*/  @!P1 LDG.E.128 R12, desc[UR10][R28.64+0x8000] ;  /* 0x0080000a1c0c9981 */ /* 0x000f26000c1e1d00 */
[----:B------:R-:W-:Y:S01]  /*0590*/  ISETP.LT.U32.OR.EX P0, PT, R2, UR17, P0, P2 ;  /* 0x0000001102007c0c */ /* 0x000fe20008701520 */
[----:B------:R0:W5:Y:S01]  /*05a0*/  @!P1 LDG.E.128 R16, desc[UR10][R28.64+0xc000] ;  /* 0x00c0000a1c109981 */ /* 0x000162000c1e1d00 */
[----:B------:R-:W-:-:S05]  /*05b0*/  @!P1 IADD3 R2, P2, PT, R28, 0x10000, RZ ;  /* 0x000100001c029810 */ /* 0x000fca0007f5e0ff */
[----:B------:R-:W-:Y:S02]  /*05c0*/  @!P1 IMAD.X R21, RZ, RZ, R29, P2 ;  /* 0x000000ffff159224 */ /* 0x000fe400010e061d */
[----:B0-----:R-:W-:Y:S02]  /*05d0*/  @!P1 IMAD.MOV.U32 R28, RZ, RZ, R2 ;  /* 0x000000ffff1c9224 */ /* 0x001fe400078e0002 */
[----:B------:R-:W-:-:S05]  /*05e0*/  @!P1 IMAD.MOV.U32 R29, RZ, RZ, R21 ;  /* 0x000000ffff1d9224 */ /* 0x000fca00078e0015 */
[----:B------:R-:W5:Y:S04]  /*05f0*/  @P0 LDG.E.128 R20, desc[UR10][R28.64] ;  /* 0x0000000a1c140981 */ /* 0x000f68000c1e1d00 */
[----:B------:R-:W5:Y:S01]  /*0600*/  @P0 LDG.E.128 R24, desc[UR10][R28.64+0x4000] ;  /* 0x0040000a1c180981 */ /* 0x000f62000c1e1d00 */
[----:B------:R-:W0:Y:S01]  /*0610*/  S2UR UR5, SR_CgaCtaId ;  /* 0x00000000000579c3 */ /* 0x000e220000008800 */
[----:B------:R-:W-:Y:S02]  /*0620*/  UMOV UR4, 0x400 ;  /* 0x0000040000047882 */ /* 0x000fe40000000000 */
[----:B0-----:R-:W-:Y:S01]  /*0630*/  ULEA UR4, UR5, UR4, 0x18 ;  /* 0x0000000405047291 */ /* 0x001fe2000f8ec0ff */
[----:B--2---:R-:W-:-:S04]  /*0640*/  @!P1 FMNMX3 R4, R3, R7, R4, !PT ;  /* 0x0000000703049276 */ /* 0x004fc80007800004 */
[----:B------:R-:W-:-:S04]  /*0650*/  @!P1 FMNMX3 R4, R4, R5, R6, !PT ;  /* 0x0000000504049276 */ /* 0x000fc80007800006 */
[----:B---3--:R-:W-:-:S04]  /*0660*/  @!P1 FMNMX3 R4, R4, R11, R8, !PT ;  /* 0x0000000b04049276 */ /* 0x008fc80007800008 */
[----:B------:R-:W-:-:S04]  /*0670*/  @!P1 FMNMX3 R4, R4, R9, R10, !PT ;  /* 0x0000000904049276 */ /* 0x000fc8000780000a */
[----:B----4-:R-:W-:-:S04]  /*0680*/  @!P1 FMNMX3 R4, R4, R15, R12, !PT ;  /* 0x0000000f04049276 */ /* 0x010fc8000780000c */
[----:B------:R-:W-:-:S04]  /*0690*/  @!P1 FMNMX3 R4, R4, R13, R14, !PT ;  /* 0x0000000d04049276 */ /* 0x000fc8000780000e */
[----:B-----5:R-:W-:-:S04]  /*06a0*/  @!P1 FMNMX3 R4, R4, R19, R16, !PT ;  /* 0x0000001304049276 */ /* 0x020fc80007800010 */
[----:B------:R-:W-:-:S04]  /*06b0*/  @!P1 FMNMX3 R3, R4, R17, R18, !PT ;  /* 0x0000001104039276 */ /* 0x000fc80007800012 */
[----:B------:R-:W-:-:S04]  /*06c0*/  @P0 FMNMX3 R20, R3, R23, R20, !PT ;  /* 0x0000001703140276 */ /* 0x000fc80007800014 */
[----:B------:R-:W-:-:S04]  /*06d0*/  @P0 FMNMX3 R20, R20, R21, R22, !PT ;  /* 0x0000001514140276 */ /* 0x000fc80007800016 */
[----:B------:R-:W-:-:S04]  /*06e0*/  @P0 FMNMX3 R20, R20, R27, R24, !PT ;  /* 0x0000001b14140276 */ /* 0x000fc80007800018 */
[----:B------:R-:W-:-:S05]  /*06f0*/  @P0 FMNMX3 R3, R20, R25, R26, !PT ;  /* 0x0000001914030276 */ /* 0x000fca000780001a */
[----:B------:R-:W0:Y:S02]  /*0700*/  SHFL.BFLY PT, R2, R3, 0x1, 0x1f ;  /* 0x0c201f0003027f89 */ /* 0x000e2400000e0000 */
[----:B0-----:R-:W-:-:S05]  /*0710*/  FMNMX R2, R2, R3, !PT ;  /* 0x0000000302027209 */ /* 0x001fca0007800000 */
[----:B------:R-:W0:Y:S02]  /*0720*/  SHFL.BFLY PT, R5, R2, 0x2, 0x1f ;  /* 0x0c401f0002057f89 */ /* 0x000e2400000e0000 */
[----:B0-----:R-:W-:-:S05]  /*0730*/  FMNMX R5, R2, R5, !PT ;  /* 0x0000000502057209 */ /* 0x001fca0007800000 */
[----:B------:R-:W0:Y:S02]  /*0740*/  SHFL.BFLY PT, R4, R5, 0x4, 0x1f ;  /* 0x0c801f0005047f89 */ /* 0x000e2400000e0000 */
[----:B0-----:R-:W-:-:S05]  /*0750*/  FMNMX R4, R5, R4, !PT ;  /* 0x0000000405047209 */ /* 0x001fca0007800000 */
[----:B------:R-:W0:Y:S01]  /*0760*/  SHFL.BFLY PT, R7, R4, 0x8, 0x1f ;  /* 0x0d001f0004077f89 */ /* 0x000e2200000e0000 */
[----:B------:R-:W-:Y:S02]  /*0770*/  LOP3.LUT P0, RZ, R0, 0x1f, RZ, 0xc0, !PT ;  /* 0x0000001f00ff7812 */ /* 0x000fe4000780c0ff */
[----:B0-----:R-:W-:-:S05]  /*0780*/  FMNMX R7, R4, R7, !PT ;  /* 0x0000000704077209 */ /* 0x001fca0007800000 */
[----:B------:R-:W0:Y:S01]  /*0790*/  SHFL.BFLY PT, R6, R7, 0x10, 0x1f ;  /* 0x0e001f0007067f89 */ /* 0x000e2200000e0000 */
[----:B------:R-:W-:-:S04]  /*07a0*/  SHF.R.U32.HI R2, RZ, 0x5, R0 ;  /* 0x00000005ff027819 */ /* 0x000fc80000011600 */
[----:B------:R-:W-:Y:S02]  /*07b0*/  LEA R2, R2, UR4, 0x2 ;  /* 0x0000000402027c11 */ /* 0x000fe4000f8e10ff */
[----:B------:R-:W-:Y:S02]  /*07c0*/  LOP3.LUT P1, RZ, R0, 0x3e0, RZ, 0xc0, !PT ;  /* 0x000003e000ff7812 */ /* 0x000fe4000782c0ff */
[----:B0-----:R-:W-:-:S05]  /*07d0*/  FMNMX R3, R7, R6, !PT ;  /* 0x0000000607037209 */ /* 0x001fca0007800000 */
[----:B------:R0:W-:Y:S01]  /*07e0*/  @!P0 STS [R2], R3 ;  /* 0x0000000302008388 */ /* 0x0001e20000000800 */
[----:B------:R-:W-:Y:S06]  /*07f0*/  BAR.SYNC.DEFER_BLOCKING 0x0 ;  /* 0x0000000000007b1d */ /* 0x000fec0000010000 */
[----:B------:R-:W-:Y:S05]  /*0800*/  @P1 EXIT ;  /* 0x000000000000194d */ /* 0x000fea0003800000 */
[----:B------:R-:W-:-:S05]  /*0810*/  IMAD.SHL.U32 R0, R0, 0x4, RZ ;  /* 0x0000000400007824 */ /* 0x000fca00078e00ff */
[----:B------:R-:W-:-:S04]  /*0820*/  LOP3.LUT R0, R0, 0x7c, RZ, 0xe2, !PT ;  /* 0x0000007c00007812 */ /* 0x000fc800078ee2ff */
[----:B------:R-:W-:Y:S01]  /*0830*/  ISETP.NE.U32.AND P0, PT, R0, RZ, PT ;  /* 0x000000ff0000720c */ /* 0x000fe20003f05070 */
[----:B0-----:R-:W0:Y:S04]  /*0840*/  LDS R2, [R0+UR4] ;  /* 0x0000000400027984 */ /* 0x001e280008000800 */
[----:B0-----:R-:W0:Y:S02]  /*0850*/  SHFL.BFLY PT, R3, R2, 0x1, 0x1f ;  /* 0x0c201f0002037f89 */ /* 0x001e2400000e0000 */
[----:B0-----:R-:W-:-:S05]  /*0860*/  FMNMX R3, R2, R3, !PT ;  /* 0x0000000302037209 */ /* 0x001fca0007800000 */
[----:B------:R-:W0:Y:S02]  /*0870*/  SHFL.BFLY PT, R4, R3, 0x2, 0x1f ;  /* 0x0c401f0003047f89 */ /* 0x000e2400000e0000 */
[----:B0-----:R-:W-:-:S05]  /*0880*/  FMNMX R4, R3, R4, !PT ;  /* 0x0000000403047209 */ /* 0x001fca0007800000 */
[----:B------:R-:W0:Y:S02]  /*0890*/  SHFL.BFLY PT, R5, R4, 0x4, 0x1f ;  /* 0x0c801f0004057f89 */ /* 0x000e2400000e0000 */
[----:B0-----:R-:W-:-:S05]  /*08a0*/  FMNMX R5, R4, R5, !PT ;  /* 0x0000000504057209 */ /* 0x001fca0007800000 */
[----:B------:R-:W0:Y:S02]  /*08b0*/  SHFL.BFLY PT, R6, R5, 0x8, 0x1f ;  /* 0x0d001f0005067f89 */ /* 0x000e2400000e0000 */
[----:B0-----:R-:W-:-:S05]  /*08c0*/  FMNMX R6, R5, R6, !PT ;  /* 0x0000000605067209 */ /* 0x001fca0007800000 */
[----:B------:R0:W1:Y:S01]  /*08d0*/  SHFL.BFLY PT, R7, R6, 0x10, 0x1f ;  /* 0x0e001f0006077f89 */ /* 0x00006200000e0000 */
[----:B------:R-:W-:Y:S05]  /*08e0*/  @P0 EXIT ;  /* 0x000000000000094d */ /* 0x000fea0003800000 */
[----:B------:R-:W-:Y:S01]  /*08f0*/  IMAD.U32 R2, RZ, RZ, UR6 ;  /* 0x00000006ff027e24 */ /* 0x000fe2000f8e00ff */
[----:B-1----:R-:W-:Y:S01]  /*0900*/  FMNMX R7, R6, R7, !PT ;  /* 0x0000000706077209 */ /* 0x002fe20007800000 */
[----:B------:R-:W-:-:S05]  /*0910*/  IMAD.U32 R3, RZ, RZ, UR7 ;  /* 0x00000007ff037e24 */ /* 0x000fca000f8e00ff */
[----:B------:R-:W-:Y:S01]  /*0920*/  STG.E desc[UR10][R2.64], R7 ;  /* 0x0000000702007986 */ /* 0x000fe2000c10190a */
[----:B------:R-:W-:Y:S05]  /*0930*/  EXIT ;  /* 0x000000000000794d */ /* 0x000fea0003800000 */
.L_x_2:
[----:B------:R-:W-:-:S00]  /*0940*/  BRA `(.L_x_2) ;  /* 0xfffffffc00fc7947 */ /* 0x000fc0000383ffff */
[----:B------:R-:W-:-:S00]  /*0950*/  NOP ;  /* 0x0000000000007918 */ /* 0x000fc00000000000 */
        /* <DEDUP_REMOVED lines=10> */
.L_x_3:


//--------------------- .nv.shared.reductionAllMaxNaiveOpt --------------------------
	.section	.nv.shared.reductionAllMaxNaiveOpt,"aw",@nobits
	.sectionflags	@""
	.align	4
.nv.shared.reductionAllMaxNaiveOpt:
	.zero		1152


//--------------------- .nv.shared.reserved.0     --------------------------
	.section	.nv.shared.reserved.0,"aw",@nobits
	.weak		__nv_reservedSMEM_offset_0_alias
	.size		__nv_reservedSMEM_offset_0_alias, 0, 64
	.other		__nv_reservedSMEM_offset_0_alias,@"STO_CUDA_RESERVED_SHARED STV_DEFAULT"
__nv_reservedSMEM_offset_0_alias:
	.zero		0
	.zero		64


//--------------------- .nv.constant0.reductionAllMaxNaiveOpt --------------------------
	.section	.nv.constant0.reductionAllMaxNaiveOpt,"a",@progbits
	.sectionflags	@""
	.align	4
.nv.constant0.reductionAllMaxNaiveOpt:
	.zero		920


//--------------------- SYMBOLS --------------------------

	.type		.nv.reservedSmem.offset0,@object
	.size		.nv.reservedSmem.offset0,0x4
	.type		.nv.reservedSmem.cap,@object
	.size		.nv.reservedSmem.cap,0x4
